//
// Generated by NVIDIA NVVM Compiler
//
// Compiler Build ID: CL-36424714
// Cuda compilation tools, release 13.0, V13.0.88
// Based on NVVM 20.0.0
//

.version 9.0
.target sm_100
.address_size 64

	// .globl	_Z11addToVectorPffi

.visible .entry _Z11addToVectorPffi(
	.param .u64 .ptr .align 1 _Z11addToVectorPffi_param_0,
	.param .f32 _Z11addToVectorPffi_param_1,
	.param .u32 _Z11addToVectorPffi_param_2
)
{
	.reg .pred 	%p<2>;
	.reg .b32 	%r<6>;
	.reg .b32 	%f<4>;
	.reg .b64 	%rd<5>;

	ld.param.u64 	%rd1, [_Z11addToVectorPffi_param_0];
	ld.param.f32 	%f1, [_Z11addToVectorPffi_param_1];
	ld.param.u32 	%r2, [_Z11addToVectorPffi_param_2];
	mov.u32 	%r3, %ctaid.x;
	mov.u32 	%r4, %ntid.x;
	mov.u32 	%r5, %tid.x;
	mad.lo.s32 	%r1, %r3, %r4, %r5;
	setp.ge.s32 	%p1, %r1, %r2;
	@%p1 bra 	$L__BB0_2;
	cvta.to.global.u64 	%rd2, %rd1;
	mul.wide.s32 	%rd3, %r1, 4;
	add.s64 	%rd4, %rd2, %rd3;
	ld.global.f32 	%f2, [%rd4];
	add.f32 	%f3, %f1, %f2;
	st.global.f32 	[%rd4], %f3;
$L__BB0_2:
	ret;

}


// ===== COMPILED SASS (sm_100) =====

	.target	sm_100

	.elftype	@"ET_EXEC"


//--------------------- .note.nv.tkinfo           --------------------------
	.section	.note.nv.tkinfo,"",@"SHT_NOTE"
	.sectionflags	@"SHF_NOTE_NV_TKINFO"
	.tkinfo
        /*0018*/ 	.word	0x00000002
        /*0030*/ 	.string	""
        /*0030*/ 	.string	"ptxas"
        /*0030*/ 	.string	"Cuda compilation tools, release 13.0, V13.0.88"
        /*0030*/ 	.string	"Build cuda_13.0.r13.0/compiler.36424714_0"
        /*0030*/ 	.string	"-arch sm_100 -m 64 "



//--------------------- .note.nv.cuinfo           --------------------------
	.section	.note.nv.cuinfo,"",@"SHT_NOTE"
	.sectionflags	@"SHF_NOTE_NV_CUINFO"
        /*0018*/ 	.short	0x0002
        /*001a*/ 	.short	0x0064
        /*001c*/ 	.short	0x0082
	.zero		2


//--------------------- .nv.info                  --------------------------
	.section	.nv.info,"",@"SHT_CUDA_INFO"
	.align	4


	//----- nvinfo : EIATTR_REGCOUNT
	.align		4
        /*0000*/ 	.byte	0x04, 0x2f
        /*0002*/ 	.short	(.L_1 - .L_0)
	.align		4
.L_0:
        /*0004*/ 	.word	index@(_Z11addToVectorPffi)
        /*0008*/ 	.word	0x00000008


	//----- nvinfo : EIATTR_FRAME_SIZE
	.align		4
.L_1:
        /*000c*/ 	.byte	0x04, 0x11
        /*000e*/ 	.short	(.L_3 - .L_2)
	.align		4
.L_2:
        /*0010*/ 	.word	index@(_Z11addToVectorPffi)
        /*0014*/ 	.word	0x00000000


	//----- nvinfo : EIATTR_MIN_STACK_SIZE
	.align		4
.L_3:
        /*0018*/ 	.byte	0x04, 0x12
        /*001a*/ 	.short	(.L_5 - .L_4)
	.align		4
.L_4:
        /*001c*/ 	.word	index@(_Z11addToVectorPffi)
        /*0020*/ 	.word	0x00000000
.L_5:


//--------------------- .nv.compat                --------------------------
	.section	.nv.compat,"",@"SHT_CUDA_COMPAT_INFO"
	.align	4
        /*0000*/ 	.byte	0x02, 0x09, 0x00, 0x00, 0x02, 0x02, 0x01, 0x00, 0x02, 0x05, 0x05, 0x00, 0x03, 0x07, 0x01, 0x01
        /*0010*/ 	.byte	0x02, 0x03, 0x00, 0x00, 0x02, 0x06, 0x01, 0x00, 0x04, 0x0b, 0x08, 0x00, 0x09, 0x00, 0x00, 0x00
        /*0020*/ 	.byte	0x00, 0x00, 0x00, 0x00


//--------------------- .nv.info._Z11addToVectorPffi --------------------------
	.section	.nv.info._Z11addToVectorPffi,"",@"SHT_CUDA_INFO"
	.sectionflags	@""
	.align	4


	//----- nvinfo : EIATTR_CUDA_API_VERSION
	.align		4
        /*0000*/ 	.byte	0x04, 0x37
        /*0002*/ 	.short	(.L_7 - .L_6)
.L_6:
        /*0004*/ 	.word	0x00000082


	//----- nvinfo : EIATTR_KPARAM_INFO
	.align		4
.L_7:
        /*0008*/ 	.byte	0x04, 0x17
        /*000a*/ 	.short	(.L_9 - .L_8)
.L_8:
        /*000c*/ 	.word	0x00000000
        /*0010*/ 	.short	0x0002
        /*0012*/ 	.short	0x000c
        /*0014*/ 	.byte	0x00, 0xf0, 0x11, 0x00


	//----- nvinfo : EIATTR_KPARAM_INFO
	.align		4
.L_9:
        /*0018*/ 	.byte	0x04, 0x17
        /*001a*/ 	.short	(.L_11 - .L_10)
.L_10:
        /*001c*/ 	.word	0x00000000
        /*0020*/ 	.short	0x0001
        /*0022*/ 	.short	0x0008
        /*0024*/ 	.byte	0x00, 0xf0, 0x11, 0x00


	//----- nvinfo : EIATTR_KPARAM_INFO
	.align		4
.L_11:
        /*0028*/ 	.byte	0x04, 0x17
        /*002a*/ 	.short	(.L_13 - .L_12)
.L_12:
        /*002c*/ 	.word	0x00000000
        /*0030*/ 	.short	0x0000
        /*0032*/ 	.short	0x0000
        /*0034*/ 	.byte	0x00, 0xf5, 0x21, 0x00


	//----- nvinfo : EIATTR_SPARSE_MMA_MASK
	.align		4
.L_13:
        /*0038*/ 	.byte	0x03, 0x50
        /*003a*/ 	.short	0x0000


	//----- nvinfo : EIATTR_MAXREG_COUNT
	.align		4
        /*003c*/ 	.byte	0x03, 0x1b
        /*003e*/ 	.short	0x00ff


	//----- nvinfo : EIATTR_MERCURY_ISA_VERSION
	.align		4
        /*0040*/ 	.byte	0x03, 0x5f
        /*0042*/ 	.short	0x0101


	//----- nvinfo : EIATTR_VRC_CTA_INIT_COUNT
	.align		4
        /*0044*/ 	.byte	0x02, 0x4a
	.zero		1
	.zero		1


	//----- nvinfo : EIATTR_EXIT_INSTR_OFFSETS
	.align		4
        /*0048*/ 	.byte	0x04, 0x1c
        /*004a*/ 	.short	(.L_15 - .L_14)


	//   ....[0]....
.L_14:
        /*004c*/ 	.word	0x00000070


	//   ....[1]....
        /*0050*/ 	.word	0x000000f0


	//----- nvinfo : EIATTR_CBANK_PARAM_SIZE
	.align		4
.L_15:
        /*0054*/ 	.byte	0x03, 0x19
        /*0056*/ 	.short	0x0010


	//----- nvinfo : EIATTR_PARAM_CBANK
	.align		4
        /*0058*/ 	.byte	0x04, 0x0a
        /*005a*/ 	.short	(.L_17 - .L_16)
	.align		4
.L_16:
        /*005c*/ 	.word	index@(.nv.constant0._Z11addToVectorPffi)
        /*0060*/ 	.short	0x0380
        /*0062*/ 	.short	0x0010


	//----- nvinfo : EIATTR_SW_WAR
	.align		4
.L_17:
        /*0064*/ 	.byte	0x04, 0x36
        /*0066*/ 	.short	(.L_19 - .L_18)
.L_18:
        /*0068*/ 	.word	0x00000008
.L_19:


//--------------------- .nv.callgraph             --------------------------
	.section	.nv.callgraph,"",@"SHT_CUDA_CALLGRAPH"
	.align	4
	.sectionentsize	8
	.align		4
        /*0000*/ 	.word	0x00000000
	.align		4
        /*0004*/ 	.word	0xffffffff
	.align		4
        /*0008*/ 	.word	0x00000000
	.align		4
        /*000c*/ 	.word	0xfffffffe
	.align		4
        /*0010*/ 	.word	0x00000000
	.align		4
        /*0014*/ 	.word	0xfffffffd
	.align		4
        /*0018*/ 	.word	0x00000000
	.align		4
        /*001c*/ 	.word	0xfffffffc


//--------------------- .text._Z11addToVectorPffi --------------------------
	.section	.text._Z11addToVectorPffi,"ax",@progbits
	.align	128
        .global         _Z11addToVectorPffi
        .type           _Z11addToVectorPffi,@function
        .size           _Z11addToVectorPffi,(.L_x_1 - _Z11addToVectorPffi)
        .other          _Z11addToVectorPffi,@"STO_CUDA_ENTRY STV_DEFAULT"
_Z11addToVectorPffi:
.text._Z11addToVectorPffi:
[----:B------:R-:W-:Y:S01]  /*0000*/  LDC R1, c[0x0][0x37c] ;  /* 0x0000df00ff017b82 */ /* 0x000fe20000000800 */
[----:B------:R-:W0:Y:S07]  /*0010*/  S2R R0, SR_TID.X ;  /* 0x0000000000007919 */ /* 0x000e2e0000002100 */
[----:B------:R-:W0:Y:S01]  /*0020*/  S2UR UR4, SR_CTAID.X ;  /* 0x00000000000479c3 */ /* 0x000e220000002500 */
[----:B------:R-:W1:Y:S07]  /*0030*/  LDCU UR5, c[0x0][0x38c] ;  /* 0x00007180ff0577ac */ /* 0x000e6e0008000800 */
[----:B------:R-:W0:Y:S02]  /*0040*/  LDC R5, c[0x0][0x360] ;  /* 0x0000d800ff057b82 */ /* 0x000e240000000800 */
[----:B0-----:R-:W-:-:S05]  /*0050*/  IMAD R5, R5, UR4, R0 ;  /* 0x0000000405057c24 */ /* 0x001fca000f8e0200 */
[----:B-1----:R-:W-:-:S13]  /*0060*/  ISETP.GE.AND P0, PT, R5, UR5, PT ;  /* 0x0000000505007c0c */ /* 0x002fda000bf06270 */
[----:B------:R-:W-:Y:S05]  /*0070*/  @P0 EXIT ;  /* 0x000000000000094d */ /* 0x000fea0003800000 */
[----:B------:R-:W0:Y:S01]  /*0080*/  LDC.64 R2, c[0x0][0x380] ;  /* 0x0000e000ff027b82 */ /* 0x000e220000000a00 */
[----:B------:R-:W1:Y:S01]  /*0090*/  LDCU.64 UR4, c[0x0][0x358] ;  /* 0x00006b00ff0477ac */ /* 0x000e620008000a00 */
[----:B------:R-:W2:Y:S01]  /*00a0*/  LDCU UR6, c[0x0][0x388] ;  /* 0x00007100ff0677ac */ /* 0x000ea20008000800 */
[----:B0-----:R-:W-:-:S05]  /*00b0*/  IMAD.WIDE R2, R5, 0x4, R2 ;  /* 0x0000000405027825 */ /* 0x001fca00078e0202 */
[----:B-1----:R-:W2:Y:S02]  /*00c0*/  LDG.E R0, desc[UR4][R2.64] ;  /* 0x0000000402007981 */ /* 0x002ea4000c1e1900 */
[----:B--2---:R-:W-:-:S05]  /*00d0*/  FADD R5, R0, UR6 ;  /* 0x0000000600057e21 */ /* 0x004fca0008000000 */
[----:B------:R-:W-:Y:S01]  /*00e0*/  STG.E desc[UR4][R2.64], R5 ;  /* 0x0000000502007986 */ /* 0x000fe2000c101904 */
[----:B------:R-:W-:Y:S05]  /*00f0*/  EXIT ;  /* 0x000000000000794d */ /* 0x000fea0003800000 */
.L_x_0:
[----:B------:R-:W-:-:S00]  /*0100*/  BRA `(.L_x_0) ;  /* 0xfffffffc00fc7947 */ /* 0x000fc0000383ffff */
[----:B------:R-:W-:-:S00]  /*0110*/  NOP ;  /* 0x0000000000007918 */ /* 0x000fc00000000000 */
        /* <DEDUP_REMOVED lines=14> */
.L_x_1:


//--------------------- .nv.shared.reserved.0     --------------------------
	.section	.nv.shared.reserved.0,"aw",@nobits
	.weak		__nv_reservedSMEM_offset_0_alias
	.size		__nv_reservedSMEM_offset_0_alias, 0, 64
	.other		__nv_reservedSMEM_offset_0_alias,@"STO_CUDA_RESERVED_SHARED STV_DEFAULT"
__nv_reservedSMEM_offset_0_alias:
	.zero		0
	.zero		64


//--------------------- .nv.constant0._Z11addToVectorPffi --------------------------
	.section	.nv.constant0._Z11addToVectorPffi,"a",@progbits
	.sectionflags	@""
	.align	4
.nv.constant0._Z11addToVectorPffi:
	.zero		912


//--------------------- SYMBOLS --------------------------

	.type		.nv.reservedSmem.offset0,@object
	.size		.nv.reservedSmem.offset0,0x4
